	.headerflags	@"EF_CUDA_TEXMODE_UNIFIED EF_CUDA_64BIT_ADDRESS EF_CUDA_ACCELERATORS EF_CUDA_SM90 EF_CUDA_VIRTUAL_SM(EF_CUDA_SM90)"
	.elftype	@"ET_EXEC"


//--------------------- .nv.info                  --------------------------
	.section	.nv.info,"",@"SHT_CUDA_INFO"
	.align	4


	//----- nvinfo : EIATTR_REGCOUNT
	.align		4
        /*0000*/ 	.byte	0x04, 0x2f
        /*0002*/ 	.short	(.L_1 - .L_0)
	.align		4
.L_0:
        /*0004*/ 	.word	index@(triton_poi_fused__to_copy__unsafe_index_add_arange_clamp_constant_pad_nd_mul_sub_0)
        /*0008*/ 	.word	0x00000014


	//----- nvinfo : EIATTR_MIN_STACK_SIZE
	.align		4
.L_1:
        /*000c*/ 	.byte	0x04, 0x12
        /*000e*/ 	.short	(.L_3 - .L_2)
	.align		4
.L_2:
        /*0010*/ 	.word	index@(triton_poi_fused__to_copy__unsafe_index_add_arange_clamp_constant_pad_nd_mul_sub_0)
        /*0014*/ 	.word	0x00000000


	//----- nvinfo : EIATTR_FRAME_SIZE
	.align		4
.L_3:
        /*0018*/ 	.byte	0x04, 0x11
        /*001a*/ 	.short	(.L_5 - .L_4)
	.align		4
.L_4:
        /*001c*/ 	.word	index@(triton_poi_fused__to_copy__unsafe_index_add_arange_clamp_constant_pad_nd_mul_sub_0)
        /*0020*/ 	.word	0x00000000


	//----- nvinfo : EIATTR_MIN_STACK_SIZE
	.align		4
.L_5:
        /*0024*/ 	.byte	0x04, 0x12
        /*0026*/ 	.short	(.L_7 - .L_6)
	.align		4
.L_6:
        /*0028*/ 	.word	index@(triton_poi_fused__to_copy__unsafe_index_add_arange_clamp_constant_pad_nd_mul_sub_0)
        /*002c*/ 	.word	0x00000000
.L_7:


//--------------------- .nv.info.triton_poi_fused__to_copy__unsafe_index_add_arange_clamp_constant_pad_nd_mul_sub_0 --------------------------
	.section	.nv.info.triton_poi_fused__to_copy__unsafe_index_add_arange_clamp_constant_pad_nd_mul_sub_0,"",@"SHT_CUDA_INFO"
	.sectionflags	@""
	.align	4


	//----- nvinfo : EIATTR_CUDA_API_VERSION
	.align		4
        /*0000*/ 	.byte	0x04, 0x37
        /*0002*/ 	.short	(.L_9 - .L_8)
.L_8:
        /*0004*/ 	.word	0x0000007c


	//----- nvinfo : EIATTR_KPARAM_INFO
	.align		4
.L_9:
        /*0008*/ 	.byte	0x04, 0x17
        /*000a*/ 	.short	(.L_11 - .L_10)
.L_10:
        /*000c*/ 	.word	0x00000000
        /*0010*/ 	.short	0x0005
        /*0012*/ 	.short	0x0028
        /*0014*/ 	.byte	0x00, 0xf0, 0x11, 0x00


	//----- nvinfo : EIATTR_KPARAM_INFO
	.align		4
.L_11:
        /*0018*/ 	.byte	0x04, 0x17
        /*001a*/ 	.short	(.L_13 - .L_12)
.L_12:
        /*001c*/ 	.word	0x00000000
        /*0020*/ 	.short	0x0004
        /*0022*/ 	.short	0x0020
        /*0024*/ 	.byte	0x00, 0xf4, 0x21, 0x00


	//----- nvinfo : EIATTR_KPARAM_INFO
	.align		4
.L_13:
        /*0028*/ 	.byte	0x04, 0x17
        /*002a*/ 	.short	(.L_15 - .L_14)
.L_14:
        /*002c*/ 	.word	0x00000000
        /*0030*/ 	.short	0x0003
        /*0032*/ 	.short	0x0018
        /*0034*/ 	.byte	0x00, 0xf4, 0x21, 0x00


	//----- nvinfo : EIATTR_KPARAM_INFO
	.align		4
.L_15:
        /*0038*/ 	.byte	0x04, 0x17
        /*003a*/ 	.short	(.L_17 - .L_16)
.L_16:
        /*003c*/ 	.word	0x00000000
        /*0040*/ 	.short	0x0002
        /*0042*/ 	.short	0x0010
        /*0044*/ 	.byte	0x00, 0xf4, 0x21, 0x00


	//----- nvinfo : EIATTR_KPARAM_INFO
	.align		4
.L_17:
        /*0048*/ 	.byte	0x04, 0x17
        /*004a*/ 	.short	(.L_19 - .L_18)
.L_18:
        /*004c*/ 	.word	0x00000000
        /*0050*/ 	.short	0x0001
        /*0052*/ 	.short	0x0008
        /*0054*/ 	.byte	0x00, 0xf4, 0x21, 0x00


	//----- nvinfo : EIATTR_KPARAM_INFO
	.align		4
.L_19:
        /*0058*/ 	.byte	0x04, 0x17
        /*005a*/ 	.short	(.L_21 - .L_20)
.L_20:
        /*005c*/ 	.word	0x00000000
        /*0060*/ 	.short	0x0000
        /*0062*/ 	.short	0x0000
        /*0064*/ 	.byte	0x00, 0xf4, 0x21, 0x00


	//----- nvinfo : EIATTR_SPARSE_MMA_MASK
	.align		4
.L_21:
        /*0068*/ 	.byte	0x03, 0x50
        /*006a*/ 	.short	0x0000


	//----- nvinfo : EIATTR_MAXREG_COUNT
	.align		4
        /*006c*/ 	.byte	0x03, 0x1b
        /*006e*/ 	.short	0x00ff


	//----- nvinfo : EIATTR_EXIT_INSTR_OFFSETS
	.align		4
        /*0070*/ 	.byte	0x04, 0x1c
        /*0072*/ 	.short	(.L_23 - .L_22)


	//   ....[0]....
.L_22:
        /*0074*/ 	.word	0x00000280


	//   ....[1]....
        /*0078*/ 	.word	0x000002a0


	//----- nvinfo : EIATTR_REQNTID
	.align		4
.L_23:
        /*007c*/ 	.byte	0x04, 0x10
        /*007e*/ 	.short	(.L_25 - .L_24)
.L_24:
        /*0080*/ 	.word	0x00000020
        /*0084*/ 	.word	0x00000001
        /*0088*/ 	.word	0x00000001


	//----- nvinfo : EIATTR_CBANK_PARAM_SIZE
	.align		4
.L_25:
        /*008c*/ 	.byte	0x03, 0x19
        /*008e*/ 	.short	0x002c


	//----- nvinfo : EIATTR_PARAM_CBANK
	.align		4
        /*0090*/ 	.byte	0x04, 0x0a
        /*0092*/ 	.short	(.L_27 - .L_26)
	.align		4
.L_26:
        /*0094*/ 	.word	index@(.nv.constant0.triton_poi_fused__to_copy__unsafe_index_add_arange_clamp_constant_pad_nd_mul_sub_0)
        /*0098*/ 	.short	0x0210
        /*009a*/ 	.short	0x002c


	//----- nvinfo : EIATTR_SW_WAR
	.align		4
.L_27:
        /*009c*/ 	.byte	0x04, 0x36
        /*009e*/ 	.short	(.L_29 - .L_28)
.L_28:
        /*00a0*/ 	.word	0x00000008
.L_29:


//--------------------- .nv.callgraph             --------------------------
	.section	.nv.callgraph,"",@"SHT_CUDA_CALLGRAPH"
	.align	4
	.sectionentsize	8
	.align		4
        /*0000*/ 	.word	0x00000000
	.align		4
        /*0004*/ 	.word	0xffffffff
	.align		4
        /*0008*/ 	.word	0x00000000
	.align		4
        /*000c*/ 	.word	0xfffffffe
	.align		4
        /*0010*/ 	.word	0x00000000
	.align		4
        /*0014*/ 	.word	0xfffffffd
	.align		4
        /*0018*/ 	.word	0x00000000
	.align		4
        /*001c*/ 	.word	0xfffffffc


//--------------------- .text.triton_poi_fused__to_copy__unsafe_index_add_arange_clamp_constant_pad_nd_mul_sub_0 --------------------------
	.section	.text.triton_poi_fused__to_copy__unsafe_index_add_arange_clamp_constant_pad_nd_mul_sub_0,"ax",@progbits
	.align	128
        .global         triton_poi_fused__to_copy__unsafe_index_add_arange_clamp_constant_pad_nd_mul_sub_0
        .type           triton_poi_fused__to_copy__unsafe_index_add_arange_clamp_constant_pad_nd_mul_sub_0,@function
        .size           triton_poi_fused__to_copy__unsafe_index_add_arange_clamp_constant_pad_nd_mul_sub_0,(.L_x_1 - triton_poi_fused__to_copy__unsafe_index_add_arange_clamp_constant_pad_nd_mul_sub_0)
        .other          triton_poi_fused__to_copy__unsafe_index_add_arange_clamp_constant_pad_nd_mul_sub_0,@"STO_CUDA_ENTRY STV_DEFAULT"
triton_poi_fused__to_copy__unsafe_index_add_arange_clamp_constant_pad_nd_mul_sub_0:
.text.triton_poi_fused__to_copy__unsafe_index_add_arange_clamp_constant_pad_nd_mul_sub_0:
[----:B------:R-:W0:Y:S01]  /*0000*/  LDC R1, c[0x0][0x28] ;  /* 0x00000a00ff017b82 */ /* 0x000e220000000800 */
[----:B------:R-:W1:Y:S07]  /*0010*/  S2R R16, SR_TID.X ;  /* 0x0000000000107919 */ /* 0x000e6e0000002100 */
[----:B------:R-:W2:Y:S01]  /*0020*/  LDC.64 R2, c[0x0][0x230] ;  /* 0x00008c00ff027b82 */ /* 0x000ea20000000a00 */
[----:B------:R-:W-:Y:S02]  /*0030*/  MOV R12, RZ ;  /* 0x000000ff000c7202 */ /* 0x000fe40000000f00 */
[----:B------:R-:W-:Y:S01]  /*0040*/  CS2R R14, SRZ ;  /* 0x00000000000e7805 */ /* 0x000fe2000001ff00 */
[----:B------:R-:W3:Y:S01]  /*0050*/  S2R R13, SR_CTAID.X ;  /* 0x00000000000d7919 */ /* 0x000ee20000002500 */
[----:B------:R-:W-:-:S03]  /*0060*/  ULDC.64 UR4, c[0x0][0x208] ;  /* 0x0000820000047ab9 */ /* 0x000fc60000000a00 */
[----:B------:R-:W4:Y:S08]  /*0070*/  LDC.64 R6, c[0x0][0x218] ;  /* 0x00008600ff067b82 */ /* 0x000f300000000a00 */
[----:B------:R-:W5:Y:S08]  /*0080*/  LDC.64 R8, c[0x0][0x220] ;  /* 0x00008800ff087b82 */ /* 0x000f700000000a00 */
[----:B------:R-:W4:Y:S01]  /*0090*/  LDC.64 R10, c[0x0][0x228] ;  /* 0x00008a00ff0a7b82 */ /* 0x000f220000000a00 */
[----:B-1----:R-:W-:-:S04]  /*00a0*/  LOP3.LUT R0, R16, 0xf, RZ, 0xc0, !PT ;  /* 0x0000000f10007812 */ /* 0x002fc800078ec0ff */
[----:B---3--:R-:W-:Y:S01]  /*00b0*/  LEA R13, R13, R0, 0x4 ;  /* 0x000000000d0d7211 */ /* 0x008fe200078e20ff */
[----:B------:R-:W-:-:S03]  /*00c0*/  HFMA2.MMA R0, -RZ, RZ, 0, 0 ;  /* 0x00000000ff007435 */ /* 0x000fc600000001ff */
[C---:B------:R-:W-:Y:S02]  /*00d0*/  ISETP.GE.AND P0, PT, R13.reuse, 0x10, PT ;  /* 0x000000100d00780c */ /* 0x040fe40003f06270 */
[----:B------:R-:W-:-:S05]  /*00e0*/  SHF.L.U32 R5, R13, 0x4, RZ ;  /* 0x000000040d057819 */ /* 0x000fca00000006ff */
[----:B--2---:R-:W-:Y:S02]  /*00f0*/  IMAD.WIDE R2, R5, 0x4, R2 ;  /* 0x0000000405027825 */ /* 0x004fe400078e0202 */
[----:B------:R-:W1:Y:S04]  /*0100*/  LDC.64 R4, c[0x0][0x210] ;  /* 0x00008400ff047b82 */ /* 0x000e680000000a00 */
[----:B------:R-:W2:Y:S04]  /*0110*/  @!P0 LDG.E.EL R0, desc[UR4][R2.64+0x28] ;  /* 0x0000280402008981 */ /* 0x000ea8000c2e1900 */
[----:B------:R-:W3:Y:S04]  /*0120*/  @!P0 LDG.E.EL R12, desc[UR4][R2.64+0x24] ;  /* 0x00002404020c8981 */ /* 0x000ee8000c2e1900 */
[----:B------:R-:W3:Y:S04]  /*0130*/  @!P0 LDG.E.EL R14, desc[UR4][R2.64+0x18] ;  /* 0x00001804020e8981 */ /* 0x000ee8000c2e1900 */
[----:B------:R1:W3:Y:S02]  /*0140*/  @!P0 LDG.E.EL R15, desc[UR4][R2.64+0x14] ;  /* 0x00001404020f8981 */ /* 0x0002e4000c2e1900 */
[----:B-1----:R-:W-:-:S04]  /*0150*/  IMAD.WIDE R2, R13, 0x4, R4 ;  /* 0x000000040d027825 */ /* 0x002fc800078e0204 */
[----:B----4-:R-:W-:-:S04]  /*0160*/  IMAD.WIDE R4, R13, 0x4, R6 ;  /* 0x000000040d047825 */ /* 0x010fc800078e0206 */
[----:B-----5:R-:W-:-:S04]  /*0170*/  IMAD.WIDE R6, R13, 0x4, R8 ;  /* 0x000000040d067825 */ /* 0x020fc800078e0208 */
[----:B0-----:R-:W-:Y:S01]  /*0180*/  IMAD.WIDE R8, R13, 0x4, R10 ;  /* 0x000000040d087825 */ /* 0x001fe200078e020a */
[----:B--2---:R-:W-:Y:S02]  /*0190*/  SEL R0, R0, RZ, !P0 ;  /* 0x000000ff00007207 */ /* 0x004fe40004000000 */
[----:B---3--:R-:W-:Y:S02]  /*01a0*/  SEL R17, R12, RZ, !P0 ;  /* 0x000000ff0c117207 */ /* 0x008fe40004000000 */
[----:B------:R-:W-:-:S03]  /*01b0*/  SEL R14, R14, RZ, !P0 ;  /* 0x000000ff0e0e7207 */ /* 0x000fc60004000000 */
[----:B------:R-:W-:Y:S01]  /*01c0*/  FADD R12, R0, -R17 ;  /* 0x80000011000c7221 */ /* 0x000fe20000000000 */
[----:B------:R-:W-:-:S03]  /*01d0*/  SEL R15, R15, RZ, !P0 ;  /* 0x000000ff0f0f7207 */ /* 0x000fc60004000000 */
[----:B------:R-:W-:Y:S01]  /*01e0*/  FFMA R12, R12, 0.5, R17 ;  /* 0x3f0000000c0c7823 */ /* 0x000fe20000000011 */
[----:B------:R-:W-:Y:S01]  /*01f0*/  LOP3.LUT P0, RZ, R16, 0x10, RZ, 0xc0, !PT ;  /* 0x0000001010ff7812 */ /* 0x000fe2000780c0ff */
[----:B------:R-:W-:-:S03]  /*0200*/  FADD R0, R14, -R15 ;  /* 0x8000000f0e007221 */ /* 0x000fc60000000000 */
[----:B------:R-:W-:Y:S01]  /*0210*/  ISETP.LT.AND P0, PT, R13, 0x10, !P0 ;  /* 0x000000100d00780c */ /* 0x000fe20004701270 */
[----:B------:R-:W-:-:S04]  /*0220*/  FFMA R15, R0, 0.5, R15 ;  /* 0x3f000000000f7823 */ /* 0x000fc8000000000f */
[----:B------:R-:W-:-:S04]  /*0230*/  FADD R12, R12, -R15 ;  /* 0x8000000f0c0c7221 */ /* 0x000fc80000000000 */
[----:B------:R-:W-:-:S05]  /*0240*/  FFMA R15, R12, 0.5, R15 ;  /* 0x3f0000000c0f7823 */ /* 0x000fca000000000f */
[----:B------:R0:W-:Y:S04]  /*0250*/  @P0 STG.E desc[UR4][R2.64], R15 ;  /* 0x0000000f02000986 */ /* 0x0001e8000c101904 */
[----:B------:R0:W-:Y:S04]  /*0260*/  @P0 STG.E desc[UR4][R4.64], R15 ;  /* 0x0000000f04000986 */ /* 0x0001e8000c101904 */
[----:B------:R0:W-:Y:S02]  /*0270*/  @P0 STG.E desc[UR4][R6.64], R15 ;  /* 0x0000000f06000986 */ /* 0x0001e4000c101904 */
[----:B0-----:R-:W-:Y:S05]  /*0280*/  @!P0 EXIT ;  /* 0x000000000000894d */ /* 0x001fea0003800000 */
[----:B------:R-:W-:Y:S01]  /*0290*/  STG.E desc[UR4][R8.64], R15 ;  /* 0x0000000f08007986 */ /* 0x000fe2000c101904 */
[----:B------:R-:W-:Y:S05]  /*02a0*/  EXIT ;  /* 0x000000000000794d */ /* 0x000fea0003800000 */
.L_x_0:
[----:B------:R-:W-:-:S00]  /*02b0*/  BRA `(.L_x_0) ;  /* 0xfffffffc00fc7947 */ /* 0x000fc0000383ffff */
[----:B------:R-:W-:-:S00]  /*02c0*/  NOP ;  /* 0x0000000000007918 */ /* 0x000fc00000000000 */
        /* <DEDUP_REMOVED lines=11> */
.L_x_1:


//--------------------- .nv.constant0.triton_poi_fused__to_copy__unsafe_index_add_arange_clamp_constant_pad_nd_mul_sub_0 --------------------------
	.section	.nv.constant0.triton_poi_fused__to_copy__unsafe_index_add_arange_clamp_constant_pad_nd_mul_sub_0,"a",@progbits
	.sectionflags	@""
	.align	4
.nv.constant0.triton_poi_fused__to_copy__unsafe_index_add_arange_clamp_constant_pad_nd_mul_sub_0:
	.zero		572
